//
// Generated by NVIDIA NVVM Compiler
//
// Compiler Build ID: CL-36424714
// Cuda compilation tools, release 13.0, V13.0.88
// Based on NVVM 20.0.0
//

.version 9.0
.target sm_100
.address_size 64

	// .globl	_Z9MatrixMulPfS_S_ii

.visible .entry _Z9MatrixMulPfS_S_ii(
	.param .u64 .ptr .align 1 _Z9MatrixMulPfS_S_ii_param_0,
	.param .u64 .ptr .align 1 _Z9MatrixMulPfS_S_ii_param_1,
	.param .u64 .ptr .align 1 _Z9MatrixMulPfS_S_ii_param_2,
	.param .u32 _Z9MatrixMulPfS_S_ii_param_3,
	.param .u32 _Z9MatrixMulPfS_S_ii_param_4
)
{
	.reg .pred 	%p<10>;
	.reg .b32 	%r<37>;
	.reg .b32 	%f<55>;
	.reg .b64 	%rd<40>;

	ld.param.u64 	%rd6, [_Z9MatrixMulPfS_S_ii_param_0];
	ld.param.u64 	%rd7, [_Z9MatrixMulPfS_S_ii_param_1];
	ld.param.u64 	%rd5, [_Z9MatrixMulPfS_S_ii_param_2];
	ld.param.u32 	%r19, [_Z9MatrixMulPfS_S_ii_param_3];
	ld.param.u32 	%r20, [_Z9MatrixMulPfS_S_ii_param_4];
	cvta.to.global.u64 	%rd1, %rd7;
	cvta.to.global.u64 	%rd2, %rd6;
	mov.u32 	%r1, %tid.x;
	setp.lt.s32 	%p1, %r20, 1;
	@%p1 bra 	$L__BB0_12;
	mov.u32 	%r22, %ctaid.x;
	cvta.to.global.u64 	%rd8, %rd5;
	mul.lo.s32 	%r2, %r19, %r22;
	mad.lo.s32 	%r23, %r20, %r22, %r1;
	mul.wide.u32 	%rd9, %r23, 4;
	add.s64 	%rd3, %rd8, %rd9;
	ld.global.f32 	%f52, [%rd3];
	and.b32  	%r3, %r20, 7;
	setp.lt.u32 	%p2, %r20, 8;
	mov.b32 	%r35, 0;
	@%p2 bra 	$L__BB0_4;
	and.b32  	%r35, %r20, 2147483640;
	neg.s32 	%r33, %r35;
	shl.b32 	%r6, %r19, 3;
	add.s64 	%rd4, %rd2, 16;
	mul.wide.s32 	%rd14, %r19, 4;
	mov.u32 	%r31, %r2;
	mov.u32 	%r32, %r1;
$L__BB0_3:
	.pragma "nounroll";
	mul.wide.s32 	%rd10, %r31, 4;
	add.s64 	%rd11, %rd4, %rd10;
	ld.global.f32 	%f9, [%rd11+-16];
	mul.wide.s32 	%rd12, %r32, 4;
	add.s64 	%rd13, %rd1, %rd12;
	ld.global.f32 	%f10, [%rd13];
	fma.rn.f32 	%f11, %f9, %f10, %f52;
	st.global.f32 	[%rd3], %f11;
	ld.global.f32 	%f12, [%rd11+-12];
	add.s64 	%rd15, %rd13, %rd14;
	ld.global.f32 	%f13, [%rd15];
	fma.rn.f32 	%f14, %f12, %f13, %f11;
	st.global.f32 	[%rd3], %f14;
	ld.global.f32 	%f15, [%rd11+-8];
	add.s64 	%rd16, %rd15, %rd14;
	ld.global.f32 	%f16, [%rd16];
	fma.rn.f32 	%f17, %f15, %f16, %f14;
	st.global.f32 	[%rd3], %f17;
	ld.global.f32 	%f18, [%rd11+-4];
	add.s64 	%rd17, %rd16, %rd14;
	ld.global.f32 	%f19, [%rd17];
	fma.rn.f32 	%f20, %f18, %f19, %f17;
	st.global.f32 	[%rd3], %f20;
	ld.global.f32 	%f21, [%rd11];
	add.s64 	%rd18, %rd17, %rd14;
	ld.global.f32 	%f22, [%rd18];
	fma.rn.f32 	%f23, %f21, %f22, %f20;
	st.global.f32 	[%rd3], %f23;
	ld.global.f32 	%f24, [%rd11+4];
	add.s64 	%rd19, %rd18, %rd14;
	ld.global.f32 	%f25, [%rd19];
	fma.rn.f32 	%f26, %f24, %f25, %f23;
	st.global.f32 	[%rd3], %f26;
	ld.global.f32 	%f27, [%rd11+8];
	add.s64 	%rd20, %rd19, %rd14;
	ld.global.f32 	%f28, [%rd20];
	fma.rn.f32 	%f29, %f27, %f28, %f26;
	st.global.f32 	[%rd3], %f29;
	ld.global.f32 	%f30, [%rd11+12];
	add.s64 	%rd21, %rd20, %rd14;
	ld.global.f32 	%f31, [%rd21];
	fma.rn.f32 	%f52, %f30, %f31, %f29;
	st.global.f32 	[%rd3], %f52;
	add.s32 	%r33, %r33, 8;
	add.s32 	%r32, %r32, %r6;
	add.s32 	%r31, %r31, 8;
	setp.ne.s32 	%p3, %r33, 0;
	@%p3 bra 	$L__BB0_3;
$L__BB0_4:
	setp.eq.s32 	%p4, %r3, 0;
	@%p4 bra 	$L__BB0_12;
	and.b32  	%r14, %r20, 3;
	setp.lt.u32 	%p5, %r3, 4;
	@%p5 bra 	$L__BB0_7;
	add.s32 	%r24, %r35, %r2;
	mul.wide.s32 	%rd22, %r24, 4;
	add.s64 	%rd23, %rd2, %rd22;
	ld.global.f32 	%f32, [%rd23];
	mad.lo.s32 	%r25, %r35, %r19, %r1;
	mul.wide.s32 	%rd24, %r25, 4;
	add.s64 	%rd25, %rd1, %rd24;
	ld.global.f32 	%f33, [%rd25];
	fma.rn.f32 	%f34, %f32, %f33, %f52;
	st.global.f32 	[%rd3], %f34;
	ld.global.f32 	%f35, [%rd23+4];
	mul.wide.s32 	%rd26, %r19, 4;
	add.s64 	%rd27, %rd25, %rd26;
	ld.global.f32 	%f36, [%rd27];
	fma.rn.f32 	%f37, %f35, %f36, %f34;
	st.global.f32 	[%rd3], %f37;
	ld.global.f32 	%f38, [%rd23+8];
	add.s64 	%rd28, %rd27, %rd26;
	ld.global.f32 	%f39, [%rd28];
	fma.rn.f32 	%f40, %f38, %f39, %f37;
	st.global.f32 	[%rd3], %f40;
	ld.global.f32 	%f41, [%rd23+12];
	add.s64 	%rd29, %rd28, %rd26;
	ld.global.f32 	%f42, [%rd29];
	fma.rn.f32 	%f52, %f41, %f42, %f40;
	st.global.f32 	[%rd3], %f52;
	add.s32 	%r35, %r35, 4;
$L__BB0_7:
	setp.eq.s32 	%p6, %r14, 0;
	@%p6 bra 	$L__BB0_12;
	setp.eq.s32 	%p7, %r14, 1;
	@%p7 bra 	$L__BB0_10;
	add.s32 	%r26, %r35, %r2;
	mul.wide.s32 	%rd30, %r26, 4;
	add.s64 	%rd31, %rd2, %rd30;
	ld.global.f32 	%f43, [%rd31];
	mad.lo.s32 	%r27, %r35, %r19, %r1;
	mul.wide.s32 	%rd32, %r27, 4;
	add.s64 	%rd33, %rd1, %rd32;
	ld.global.f32 	%f44, [%rd33];
	fma.rn.f32 	%f45, %f43, %f44, %f52;
	st.global.f32 	[%rd3], %f45;
	ld.global.f32 	%f46, [%rd31+4];
	mul.wide.s32 	%rd34, %r19, 4;
	add.s64 	%rd35, %rd33, %rd34;
	ld.global.f32 	%f47, [%rd35];
	fma.rn.f32 	%f52, %f46, %f47, %f45;
	st.global.f32 	[%rd3], %f52;
	add.s32 	%r35, %r35, 2;
$L__BB0_10:
	and.b32  	%r28, %r20, 1;
	setp.eq.b32 	%p8, %r28, 1;
	not.pred 	%p9, %p8;
	@%p9 bra 	$L__BB0_12;
	add.s32 	%r29, %r35, %r2;
	mul.wide.s32 	%rd36, %r29, 4;
	add.s64 	%rd37, %rd2, %rd36;
	ld.global.f32 	%f48, [%rd37];
	mad.lo.s32 	%r30, %r35, %r19, %r1;
	mul.wide.s32 	%rd38, %r30, 4;
	add.s64 	%rd39, %rd1, %rd38;
	ld.global.f32 	%f49, [%rd39];
	fma.rn.f32 	%f50, %f48, %f49, %f52;
	st.global.f32 	[%rd3], %f50;
$L__BB0_12:
	ret;

}


// ===== COMPILED SASS (sm_100) =====

	.target	sm_100

	.elftype	@"ET_EXEC"


//--------------------- .note.nv.tkinfo           --------------------------
	.section	.note.nv.tkinfo,"",@"SHT_NOTE"
	.sectionflags	@"SHF_NOTE_NV_TKINFO"
	.tkinfo
        /*0018*/ 	.word	0x00000002
        /*0030*/ 	.string	""
        /*0030*/ 	.string	"ptxas"
        /*0030*/ 	.string	"Cuda compilation tools, release 13.0, V13.0.88"
        /*0030*/ 	.string	"Build cuda_13.0.r13.0/compiler.36424714_0"
        /*0030*/ 	.string	"-arch sm_100 -m 64 "



//--------------------- .note.nv.cuinfo           --------------------------
	.section	.note.nv.cuinfo,"",@"SHT_NOTE"
	.sectionflags	@"SHF_NOTE_NV_CUINFO"
        /*0018*/ 	.short	0x0002
        /*001a*/ 	.short	0x0064
        /*001c*/ 	.short	0x0082
	.zero		2


//--------------------- .nv.info                  --------------------------
	.section	.nv.info,"",@"SHT_CUDA_INFO"
	.align	4


	//----- nvinfo : EIATTR_REGCOUNT
	.align		4
        /*0000*/ 	.byte	0x04, 0x2f
        /*0002*/ 	.short	(.L_1 - .L_0)
	.align		4
.L_0:
        /*0004*/ 	.word	index@(_Z9MatrixMulPfS_S_ii)
        /*0008*/ 	.word	0x0000001c


	//----- nvinfo : EIATTR_FRAME_SIZE
	.align		4
.L_1:
        /*000c*/ 	.byte	0x04, 0x11
        /*000e*/ 	.short	(.L_3 - .L_2)
	.align		4
.L_2:
        /*0010*/ 	.word	index@(_Z9MatrixMulPfS_S_ii)
        /*0014*/ 	.word	0x00000000


	//----- nvinfo : EIATTR_MIN_STACK_SIZE
	.align		4
.L_3:
        /*0018*/ 	.byte	0x04, 0x12
        /*001a*/ 	.short	(.L_5 - .L_4)
	.align		4
.L_4:
        /*001c*/ 	.word	index@(_Z9MatrixMulPfS_S_ii)
        /*0020*/ 	.word	0x00000000
.L_5:


//--------------------- .nv.compat                --------------------------
	.section	.nv.compat,"",@"SHT_CUDA_COMPAT_INFO"
	.align	4
        /*0000*/ 	.byte	0x02, 0x09, 0x00, 0x00, 0x02, 0x02, 0x01, 0x00, 0x02, 0x05, 0x05, 0x00, 0x03, 0x07, 0x01, 0x01
        /*0010*/ 	.byte	0x02, 0x03, 0x00, 0x00, 0x02, 0x06, 0x01, 0x00, 0x04, 0x0b, 0x08, 0x00, 0x09, 0x00, 0x00, 0x00
        /*0020*/ 	.byte	0x00, 0x00, 0x00, 0x00


//--------------------- .nv.info._Z9MatrixMulPfS_S_ii --------------------------
	.section	.nv.info._Z9MatrixMulPfS_S_ii,"",@"SHT_CUDA_INFO"
	.sectionflags	@""
	.align	4


	//----- nvinfo : EIATTR_CUDA_API_VERSION
	.align		4
        /*0000*/ 	.byte	0x04, 0x37
        /*0002*/ 	.short	(.L_7 - .L_6)
.L_6:
        /*0004*/ 	.word	0x00000082


	//----- nvinfo : EIATTR_KPARAM_INFO
	.align		4
.L_7:
        /*0008*/ 	.byte	0x04, 0x17
        /*000a*/ 	.short	(.L_9 - .L_8)
.L_8:
        /*000c*/ 	.word	0x00000000
        /*0010*/ 	.short	0x0004
        /*0012*/ 	.short	0x001c
        /*0014*/ 	.byte	0x00, 0xf0, 0x11, 0x00


	//----- nvinfo : EIATTR_KPARAM_INFO
	.align		4
.L_9:
        /*0018*/ 	.byte	0x04, 0x17
        /*001a*/ 	.short	(.L_11 - .L_10)
.L_10:
        /*001c*/ 	.word	0x00000000
        /*0020*/ 	.short	0x0003
        /*0022*/ 	.short	0x0018
        /*0024*/ 	.byte	0x00, 0xf0, 0x11, 0x00


	//----- nvinfo : EIATTR_KPARAM_INFO
	.align		4
.L_11:
        /*0028*/ 	.byte	0x04, 0x17
        /*002a*/ 	.short	(.L_13 - .L_12)
.L_12:
        /*002c*/ 	.word	0x00000000
        /*0030*/ 	.short	0x0002
        /*0032*/ 	.short	0x0010
        /*0034*/ 	.byte	0x00, 0xf5, 0x21, 0x00


	//----- nvinfo : EIATTR_KPARAM_INFO
	.align		4
.L_13:
        /*0038*/ 	.byte	0x04, 0x17
        /*003a*/ 	.short	(.L_15 - .L_14)
.L_14:
        /*003c*/ 	.word	0x00000000
        /*0040*/ 	.short	0x0001
        /*0042*/ 	.short	0x0008
        /*0044*/ 	.byte	0x00, 0xf5, 0x21, 0x00


	//----- nvinfo : EIATTR_KPARAM_INFO
	.align		4
.L_15:
        /*0048*/ 	.byte	0x04, 0x17
        /*004a*/ 	.short	(.L_17 - .L_16)
.L_16:
        /*004c*/ 	.word	0x00000000
        /*0050*/ 	.short	0x0000
        /*0052*/ 	.short	0x0000
        /*0054*/ 	.byte	0x00, 0xf5, 0x21, 0x00


	//----- nvinfo : EIATTR_SPARSE_MMA_MASK
	.align		4
.L_17:
        /*0058*/ 	.byte	0x03, 0x50
        /*005a*/ 	.short	0x0000


	//----- nvinfo : EIATTR_MAXREG_COUNT
	.align		4
        /*005c*/ 	.byte	0x03, 0x1b
        /*005e*/ 	.short	0x00ff


	//----- nvinfo : EIATTR_MERCURY_ISA_VERSION
	.align		4
        /*0060*/ 	.byte	0x03, 0x5f
        /*0062*/ 	.short	0x0101


	//----- nvinfo : EIATTR_VRC_CTA_INIT_COUNT
	.align		4
        /*0064*/ 	.byte	0x02, 0x4a
	.zero		1
	.zero		1


	//----- nvinfo : EIATTR_EXIT_INSTR_OFFSETS
	.align		4
        /*0068*/ 	.byte	0x04, 0x1c
        /*006a*/ 	.short	(.L_19 - .L_18)


	//   ....[0]....
.L_18:
        /*006c*/ 	.word	0x00000030


	//   ....[1]....
        /*0070*/ 	.word	0x000004a0


	//   ....[2]....
        /*0074*/ 	.word	0x00000690


	//   ....[3]....
        /*0078*/ 	.word	0x000007e0


	//   ....[4]....
        /*007c*/ 	.word	0x00000890


	//----- nvinfo : EIATTR_CBANK_PARAM_SIZE
	.align		4
.L_19:
        /*0080*/ 	.byte	0x03, 0x19
        /*0082*/ 	.short	0x0020


	//----- nvinfo : EIATTR_PARAM_CBANK
	.align		4
        /*0084*/ 	.byte	0x04, 0x0a
        /*0086*/ 	.short	(.L_21 - .L_20)
	.align		4
.L_20:
        /*0088*/ 	.word	index@(.nv.constant0._Z9MatrixMulPfS_S_ii)
        /*008c*/ 	.short	0x0380
        /*008e*/ 	.short	0x0020


	//----- nvinfo : EIATTR_SW_WAR
	.align		4
.L_21:
        /*0090*/ 	.byte	0x04, 0x36
        /*0092*/ 	.short	(.L_23 - .L_22)
.L_22:
        /*0094*/ 	.word	0x00000008
.L_23:


//--------------------- .nv.callgraph             --------------------------
	.section	.nv.callgraph,"",@"SHT_CUDA_CALLGRAPH"
	.align	4
	.sectionentsize	8
	.align		4
        /*0000*/ 	.word	0x00000000
	.align		4
        /*0004*/ 	.word	0xffffffff
	.align		4
        /*0008*/ 	.word	0x00000000
	.align		4
        /*000c*/ 	.word	0xfffffffe
	.align		4
        /*0010*/ 	.word	0x00000000
	.align		4
        /*0014*/ 	.word	0xfffffffd
	.align		4
        /*0018*/ 	.word	0x00000000
	.align		4
        /*001c*/ 	.word	0xfffffffc


//--------------------- .text._Z9MatrixMulPfS_S_ii --------------------------
	.section	.text._Z9MatrixMulPfS_S_ii,"ax",@progbits
	.align	128
        .global         _Z9MatrixMulPfS_S_ii
        .type           _Z9MatrixMulPfS_S_ii,@function
        .size           _Z9MatrixMulPfS_S_ii,(.L_x_5 - _Z9MatrixMulPfS_S_ii)
        .other          _Z9MatrixMulPfS_S_ii,@"STO_CUDA_ENTRY STV_DEFAULT"
_Z9MatrixMulPfS_S_ii:
.text._Z9MatrixMulPfS_S_ii:
[----:B------:R-:W-:Y:S08]  /*0000*/  LDC R1, c[0x0][0x37c] ;  /* 0x0000df00ff017b82 */ /* 0x000ff00000000800 */
[----:B------:R-:W0:Y:S02]  /*0010*/  LDC R6, c[0x0][0x39c] ;  /* 0x0000e700ff067b82 */ /* 0x000e240000000800 */
[----:B0-----:R-:W-:-:S13]  /*0020*/  ISETP.GE.AND P0, PT, R6, 0x1, PT ;  /* 0x000000010600780c */ /* 0x001fda0003f06270 */
[----:B------:R-:W-:Y:S05]  /*0030*/  @!P0 EXIT ;  /* 0x000000000000894d */ /* 0x000fea0003800000 */
[----:B------:R-:W0:Y:S01]  /*0040*/  S2R R7, SR_TID.X ;  /* 0x0000000000077919 */ /* 0x000e220000002100 */
[----:B------:R-:W0:Y:S01]  /*0050*/  S2UR UR4, SR_CTAID.X ;  /* 0x00000000000479c3 */ /* 0x000e220000002500 */
[----:B------:R-:W1:Y:S01]  /*0060*/  LDCU.64 UR6, c[0x0][0x358] ;  /* 0x00006b00ff0677ac */ /* 0x000e620008000a00 */
[C---:B------:R-:W-:Y:S01]  /*0070*/  ISETP.GE.U32.AND P1, PT, R6.reuse, 0x8, PT ;  /* 0x000000080600780c */ /* 0x040fe20003f26070 */
[----:B------:R-:W-:Y:S01]  /*0080*/  HFMA2 R8, -RZ, RZ, 0, 0 ;  /* 0x00000000ff087431 */ /* 0x000fe200000001ff */
[----:B------:R-:W-:-:S04]  /*0090*/  LOP3.LUT R20, R6, 0x7, RZ, 0xc0, !PT ;  /* 0x0000000706147812 */ /* 0x000fc800078ec0ff */
[----:B------:R-:W2:Y:S01]  /*00a0*/  LDC.64 R2, c[0x0][0x390] ;  /* 0x0000e400ff027b82 */ /* 0x000ea20000000a00 */
[----:B------:R-:W-:-:S07]  /*00b0*/  ISETP.NE.AND P0, PT, R20, RZ, PT ;  /* 0x000000ff1400720c */ /* 0x000fce0003f05270 */
[----:B------:R-:W3:Y:S01]  /*00c0*/  LDC R0, c[0x0][0x398] ;  /* 0x0000e600ff007b82 */ /* 0x000ee20000000800 */
[----:B0-----:R-:W-:-:S04]  /*00d0*/  IMAD R5, R6, UR4, R7 ;  /* 0x0000000406057c24 */ /* 0x001fc8000f8e0207 */
[----:B--2---:R-:W-:-:S04]  /*00e0*/  IMAD.WIDE.U32 R2, R5, 0x4, R2 ;  /* 0x0000000405027825 */ /* 0x004fc800078e0002 */
[----:B---3--:R-:W-:Y:S01]  /*00f0*/  IMAD R9, R0, UR4, RZ ;  /* 0x0000000400097c24 */ /* 0x008fe2000f8e02ff */
[----:B-1----:R0:W5:Y:S01]  /*0100*/  LDG.E R13, desc[UR6][R2.64] ;  /* 0x00000006020d7981 */ /* 0x002162000c1e1900 */
[----:B------:R-:W-:Y:S05]  /*0110*/  @!P1 BRA `(.L_x_0) ;  /* 0x0000000000e09947 */ /* 0x000fea0003800000 */
[----:B------:R-:W1:Y:S01]  /*0120*/  LDCU.64 UR4, c[0x0][0x380] ;  /* 0x00007000ff0477ac */ /* 0x000e620008000a00 */
[----:B------:R-:W-:Y:S02]  /*0130*/  LOP3.LUT R8, R6, 0x7ffffff8, RZ, 0xc0, !PT ;  /* 0x7ffffff806087812 */ /* 0x000fe400078ec0ff */
[----:B------:R-:W-:Y:S02]  /*0140*/  MOV R12, R9 ;  /* 0x00000009000c7202 */ /* 0x000fe40000000f00 */
[----:B------:R-:W-:Y:S02]  /*0150*/  MOV R11, R7 ;  /* 0x00000007000b7202 */ /* 0x000fe40000000f00 */
[----:B------:R-:W-:Y:S01]  /*0160*/  IADD3 R10, PT, PT, -R8, RZ, RZ ;  /* 0x000000ff080a7210 */ /* 0x000fe20007ffe1ff */
[----:B-1----:R-:W-:-:S04]  /*0170*/  UIADD3 UR4, UP0, UPT, UR4, 0x10, URZ ;  /* 0x0000001004047890 */ /* 0x002fc8000ff1e0ff */
[----:B------:R-:W-:-:S12]  /*0180*/  UIADD3.X UR5, UPT, UPT, URZ, UR5, URZ, UP0, !UPT ;  /* 0x00000005ff057290 */ /* 0x000fd800087fe4ff */
.L_x_1:
[----:B------:R-:W1:Y:S01]  /*0190*/  LDC.64 R14, c[0x0][0x388] ;  /* 0x0000e200ff0e7b82 */ /* 0x000e620000000a00 */
[----:B------:R-:W-:Y:S02]  /*01a0*/  MOV R4, UR4 ;  /* 0x0000000400047c02 */ /* 0x000fe40008000f00 */
[----:B------:R-:W-:-:S03]  /*01b0*/  MOV R5, UR5 ;  /* 0x0000000500057c02 */ /* 0x000fc60008000f00 */
[----:B------:R-:W-:-:S05]  /*01c0*/  IMAD.WIDE R4, R12, 0x4, R4 ;  /* 0x000000040c047825 */ /* 0x000fca00078e0204 */
[----:B--2---:R-:W2:Y:S01]  /*01d0*/  LDG.E R16, desc[UR6][R4.64+-0x10] ;  /* 0xfffff00604107981 */ /* 0x004ea2000c1e1900 */
[----:B-1----:R-:W-:-:S05]  /*01e0*/  IMAD.WIDE R14, R11, 0x4, R14 ;  /* 0x000000040b0e7825 */ /* 0x002fca00078e020e */
[----:B------:R-:W2:Y:S02]  /*01f0*/  LDG.E R17, desc[UR6][R14.64] ;  /* 0x000000060e117981 */ /* 0x000ea4000c1e1900 */
[----:B--2--5:R-:W-:Y:S01]  /*0200*/  FFMA R13, R16, R17, R13 ;  /* 0x00000011100d7223 */ /* 0x024fe2000000000d */
[----:B------:R-:W-:-:S04]  /*0210*/  IMAD.WIDE R16, R0, 0x4, R14 ;  /* 0x0000000400107825 */ /* 0x000fc800078e020e */
[----:B------:R1:W-:Y:S04]  /*0220*/  STG.E desc[UR6][R2.64], R13 ;  /* 0x0000000d02007986 */ /* 0x0003e8000c101906 */
[----:B------:R-:W2:Y:S04]  /*0230*/  LDG.E R18, desc[UR6][R4.64+-0xc] ;  /* 0xfffff40604127981 */ /* 0x000ea8000c1e1900 */
[----:B------:R-:W2:Y:S02]  /*0240*/  LDG.E R19, desc[UR6][R16.64] ;  /* 0x0000000610137981 */ /* 0x000ea4000c1e1900 */
[----:B--2---:R-:W-:Y:S01]  /*0250*/  FFMA R21, R18, R19, R13 ;  /* 0x0000001312157223 */ /* 0x004fe2000000000d */
[----:B------:R-:W-:-:S04]  /*0260*/  IMAD.WIDE R18, R0, 0x4, R16 ;  /* 0x0000000400127825 */ /* 0x000fc800078e0210 */
[----:B------:R2:W-:Y:S04]  /*0270*/  STG.E desc[UR6][R2.64], R21 ;  /* 0x0000001502007986 */ /* 0x0005e8000c101906 */
[----:B------:R-:W3:Y:S04]  /*0280*/  LDG.E R22, desc[UR6][R4.64+-0x8] ;  /* 0xfffff80604167981 */ /* 0x000ee8000c1e1900 */
[----:B------:R-:W3:Y:S02]  /*0290*/  LDG.E R14, desc[UR6][R18.64] ;  /* 0x00000006120e7981 */ /* 0x000ee4000c1e1900 */
[----:B---3--:R-:W-:Y:S01]  /*02a0*/  FFMA R23, R22, R14, R21 ;  /* 0x0000000e16177223 */ /* 0x008fe20000000015 */
[----:B------:R-:W-:-:S04]  /*02b0*/  IMAD.WIDE R14, R0, 0x4, R18 ;  /* 0x00000004000e7825 */ /* 0x000fc800078e0212 */
[----:B------:R3:W-:Y:S04]  /*02c0*/  STG.E desc[UR6][R2.64], R23 ;  /* 0x0000001702007986 */ /* 0x0007e8000c101906 */
[----:B------:R-:W4:Y:S04]  /*02d0*/  LDG.E R22, desc[UR6][R4.64+-0x4] ;  /* 0xfffffc0604167981 */ /* 0x000f28000c1e1900 */
[----:B-1----:R-:W4:Y:S01]  /*02e0*/  LDG.E R13, desc[UR6][R14.64] ;  /* 0x000000060e0d7981 */ /* 0x002f22000c1e1900 */
[----:B------:R-:W-:-:S04]  /*02f0*/  IMAD.WIDE R16, R0, 0x4, R14 ;  /* 0x0000000400107825 */ /* 0x000fc800078e020e */
[----:B----4-:R-:W-:-:S05]  /*0300*/  FFMA R13, R22, R13, R23 ;  /* 0x0000000d160d7223 */ /* 0x010fca0000000017 */
[----:B------:R1:W-:Y:S04]  /*0310*/  STG.E desc[UR6][R2.64], R13 ;  /* 0x0000000d02007986 */ /* 0x0003e8000c101906 */
[----:B------:R-:W4:Y:S04]  /*0320*/  LDG.E R22, desc[UR6][R4.64] ;  /* 0x0000000604167981 */ /* 0x000f28000c1e1900 */
[----:B--2---:R-:W4:Y:S01]  /*0330*/  LDG.E R21, desc[UR6][R16.64] ;  /* 0x0000000610157981 */ /* 0x004f22000c1e1900 */
[----:B------:R-:W-:-:S04]  /*0340*/  IMAD.WIDE R18, R0, 0x4, R16 ;  /* 0x0000000400127825 */ /* 0x000fc800078e0210 */
[----:B----4-:R-:W-:-:S05]  /*0350*/  FFMA R21, R22, R21, R13 ;  /* 0x0000001516157223 */ /* 0x010fca000000000d */
[----:B------:R2:W-:Y:S04]  /*0360*/  STG.E desc[UR6][R2.64], R21 ;  /* 0x0000001502007986 */ /* 0x0005e8000c101906 */
[----:B------:R-:W4:Y:S04]  /*0370*/  LDG.E R22, desc[UR6][R4.64+0x4] ;  /* 0x0000040604167981 */ /* 0x000f28000c1e1900 */
[----:B---3--:R-:W4:Y:S01]  /*0380*/  LDG.E R23, desc[UR6][R18.64] ;  /* 0x0000000612177981 */ /* 0x008f22000c1e1900 */
[----:B------:R-:W-:-:S04]  /*0390*/  IMAD.WIDE R14, R0, 0x4, R18 ;  /* 0x00000004000e7825 */ /* 0x000fc800078e0212 */
[----:B----4-:R-:W-:-:S05]  /*03a0*/  FFMA R23, R22, R23, R21 ;  /* 0x0000001716177223 */ /* 0x010fca0000000015 */
[----:B------:R2:W-:Y:S04]  /*03b0*/  STG.E desc[UR6][R2.64], R23 ;  /* 0x0000001702007986 */ /* 0x0005e8000c101906 */
[----:B------:R-:W3:Y:S04]  /*03c0*/  LDG.E R22, desc[UR6][R4.64+0x8] ;  /* 0x0000080604167981 */ /* 0x000ee8000c1e1900 */
[----:B-1----:R-:W3:Y:S01]  /*03d0*/  LDG.E R13, desc[UR6][R14.64] ;  /* 0x000000060e0d7981 */ /* 0x002ee2000c1e1900 */
[----:B------:R-:W-:Y:S01]  /*03e0*/  IMAD.WIDE R16, R0, 0x4, R14 ;  /* 0x0000000400107825 */ /* 0x000fe200078e020e */
[----:B------:R-:W-:-:S03]  /*03f0*/  IADD3 R10, PT, PT, R10, 0x8, RZ ;  /* 0x000000080a0a7810 */ /* 0x000fc60007ffe0ff */
[----:B---3--:R-:W-:-:S05]  /*0400*/  FFMA R25, R22, R13, R23 ;  /* 0x0000000d16197223 */ /* 0x008fca0000000017 */
[----:B------:R2:W-:Y:S04]  /*0410*/  STG.E desc[UR6][R2.64], R25 ;  /* 0x0000001902007986 */ /* 0x0005e8000c101906 */
[----:B------:R-:W3:Y:S04]  /*0420*/  LDG.E R22, desc[UR6][R4.64+0xc] ;  /* 0x00000c0604167981 */ /* 0x000ee8000c1e1900 */
[----:B------:R-:W3:Y:S01]  /*0430*/  LDG.E R16, desc[UR6][R16.64] ;  /* 0x0000000610107981 */ /* 0x000ee2000c1e1900 */
[----:B------:R-:W-:Y:S02]  /*0440*/  ISETP.NE.AND P1, PT, R10, RZ, PT ;  /* 0x000000ff0a00720c */ /* 0x000fe40003f25270 */
[----:B------:R-:W-:-:S02]  /*0450*/  LEA R11, R0, R11, 0x3 ;  /* 0x0000000b000b7211 */ /* 0x000fc400078e18ff */
[----:B------:R-:W-:Y:S01]  /*0460*/  IADD3 R12, PT, PT, R12, 0x8, RZ ;  /* 0x000000080c0c7810 */ /* 0x000fe20007ffe0ff */
[----:B---3--:R-:W-:-:S05]  /*0470*/  FFMA R13, R22, R16, R25 ;  /* 0x00000010160d7223 */ /* 0x008fca0000000019 */
[----:B------:R2:W-:Y:S03]  /*0480*/  STG.E desc[UR6][R2.64], R13 ;  /* 0x0000000d02007986 */ /* 0x0005e6000c101906 */
[----:B------:R-:W-:Y:S05]  /*0490*/  @P1 BRA `(.L_x_1) ;  /* 0xfffffffc003c1947 */ /* 0x000fea000383ffff */
.L_x_0:
[----:B------:R-:W-:Y:S05]  /*04a0*/  @!P0 EXIT ;  /* 0x000000000000894d */ /* 0x000fea0003800000 */
[----:B------:R-:W-:Y:S02]  /*04b0*/  ISETP.GE.U32.AND P0, PT, R20, 0x4, PT ;  /* 0x000000041400780c */ /* 0x000fe40003f06070 */
[----:B------:R-:W-:-:S04]  /*04c0*/  LOP3.LUT R16, R6, 0x3, RZ, 0xc0, !PT ;  /* 0x0000000306107812 */ /* 0x000fc800078ec0ff */
[----:B------:R-:W-:-:S07]  /*04d0*/  ISETP.NE.AND P1, PT, R16, RZ, PT ;  /* 0x000000ff1000720c */ /* 0x000fce0003f25270 */
[----:B------:R-:W-:Y:S06]  /*04e0*/  @!P0 BRA `(.L_x_2) ;  /* 0x0000000000688947 */ /* 0x000fec0003800000 */
[----:B------:R-:W1:Y:S01]  /*04f0*/  LDC.64 R4, c[0x0][0x380] ;  /* 0x0000e000ff047b82 */ /* 0x000e620000000a00 */
[----:B------:R-:W-:Y:S01]  /*0500*/  IADD3 R15, PT, PT, R9, R8, RZ ;  /* 0x00000008090f7210 */ /* 0x000fe20007ffe0ff */
[----:B------:R-:W-:-:S06]  /*0510*/  IMAD R17, R8, R0, R7 ;  /* 0x0000000008117224 */ /* 0x000fcc00078e0207 */
[----:B------:R-:W3:Y:S01]  /*0520*/  LDC.64 R10, c[0x0][0x388] ;  /* 0x0000e200ff0a7b82 */ /* 0x000ee20000000a00 */
[----:B-1----:R-:W-:-:S05]  /*0530*/  IMAD.WIDE R4, R15, 0x4, R4 ;  /* 0x000000040f047825 */ /* 0x002fca00078e0204 */
[----:B------:R-:W4:Y:S01]  /*0540*/  LDG.E R12, desc[UR6][R4.64] ;  /* 0x00000006040c7981 */ /* 0x000f22000c1e1900 */
[----:B---3--:R-:W-:-:S05]  /*0550*/  IMAD.WIDE R10, R17, 0x4, R10 ;  /* 0x00000004110a7825 */ /* 0x008fca00078e020a */
[----:B------:R-:W4:Y:S02]  /*0560*/  LDG.E R14, desc[UR6][R10.64] ;  /* 0x000000060a0e7981 */ /* 0x000f24000c1e1900 */
[----:B----45:R-:W-:Y:S01]  /*0570*/  FFMA R17, R12, R14, R13 ;  /* 0x0000000e0c117223 */ /* 0x030fe2000000000d */
[----:B--2---:R-:W-:-:S04]  /*0580*/  IMAD.WIDE R12, R0, 0x4, R10 ;  /* 0x00000004000c7825 */ /* 0x004fc800078e020a */
[----:B------:R1:W-:Y:S04]  /*0590*/  STG.E desc[UR6][R2.64], R17 ;  /* 0x0000001102007986 */ /* 0x0003e8000c101906 */
[----:B------:R-:W2:Y:S04]  /*05a0*/  LDG.E R14, desc[UR6][R4.64+0x4] ;  /* 0x00000406040e7981 */ /* 0x000ea8000c1e1900 */
[----:B------:R-:W2:Y:S02]  /*05b0*/  LDG.E R15, desc[UR6][R12.64] ;  /* 0x000000060c0f7981 */ /* 0x000ea4000c1e1900 */
[----:B--2---:R-:W-:Y:S01]  /*05c0*/  FFMA R19, R14, R15, R17 ;  /* 0x0000000f0e137223 */ /* 0x004fe20000000011 */
[----:B------:R-:W-:-:S04]  /*05d0*/  IMAD.WIDE R14, R0, 0x4, R12 ;  /* 0x00000004000e7825 */ /* 0x000fc800078e020c */
[----:B------:R1:W-:Y:S04]  /*05e0*/  STG.E desc[UR6][R2.64], R19 ;  /* 0x0000001302007986 */ /* 0x0003e8000c101906 */
[----:B------:R-:W2:Y:S04]  /*05f0*/  LDG.E R18, desc[UR6][R4.64+0x8] ;  /* 0x0000080604127981 */ /* 0x000ea8000c1e1900 */
[----:B------:R-:W2:Y:S01]  /*0600*/  LDG.E R20, desc[UR6][R14.64] ;  /* 0x000000060e147981 */ /* 0x000ea2000c1e1900 */
[----:B------:R-:W-:-:S04]  /*0610*/  IMAD.WIDE R10, R0, 0x4, R14 ;  /* 0x00000004000a7825 */ /* 0x000fc800078e020e */
[----:B--2---:R-:W-:-:S05]  /*0620*/  FFMA R21, R18, R20, R19 ;  /* 0x0000001412157223 */ /* 0x004fca0000000013 */
[----:B------:R1:W-:Y:S04]  /*0630*/  STG.E desc[UR6][R2.64], R21 ;  /* 0x0000001502007986 */ /* 0x0003e8000c101906 */
[----:B------:R-:W2:Y:S04]  /*0640*/  LDG.E R18, desc[UR6][R4.64+0xc] ;  /* 0x00000c0604127981 */ /* 0x000ea8000c1e1900 */
[----:B------:R-:W2:Y:S01]  /*0650*/  LDG.E R10, desc[UR6][R10.64] ;  /* 0x000000060a0a7981 */ /* 0x000ea2000c1e1900 */
[----:B------:R-:W-:Y:S01]  /*0660*/  IADD3 R8, PT, PT, R8, 0x4, RZ ;  /* 0x0000000408087810 */ /* 0x000fe20007ffe0ff */
[----:B--2---:R-:W-:-:S05]  /*0670*/  FFMA R13, R18, R10, R21 ;  /* 0x0000000a120d7223 */ /* 0x004fca0000000015 */
[----:B------:R1:W-:Y:S02]  /*0680*/  STG.E desc[UR6][R2.64], R13 ;  /* 0x0000000d02007986 */ /* 0x0003e4000c101906 */
.L_x_2:
[----:B------:R-:W-:Y:S05]  /*0690*/  @!P1 EXIT ;  /* 0x000000000000994d */ /* 0x000fea0003800000 */
[----:B------:R-:W-:Y:S02]  /*06a0*/  ISETP.NE.AND P0, PT, R16, 0x1, PT ;  /* 0x000000011000780c */ /* 0x000fe40003f05270 */
[----:B------:R-:W-:-:S04]  /*06b0*/  LOP3.LUT R6, R6, 0x1, RZ, 0xc0, !PT ;  /* 0x0000000106067812 */ /* 0x000fc800078ec0ff */
[----:B------:R-:W-:-:S07]  /*06c0*/  ISETP.NE.U32.AND P1, PT, R6, 0x1, PT ;  /* 0x000000010600780c */ /* 0x000fce0003f25070 */
[----:B------:R-:W-:Y:S06]  /*06d0*/  @!P0 BRA `(.L_x_3) ;  /* 0x0000000000408947 */ /* 0x000fec0003800000 */
[----:B------:R-:W3:Y:S01]  /*06e0*/  LDC.64 R4, c[0x0][0x380] ;  /* 0x0000e000ff047b82 */ /* 0x000ee20000000a00 */
[----:B------:R-:W-:Y:S01]  /*06f0*/  IADD3 R15, PT, PT, R9, R8, RZ ;  /* 0x00000008090f7210 */ /* 0x000fe20007ffe0ff */
[----:B-1----:R-:W-:-:S06]  /*0700*/  IMAD R17, R8, R0, R7 ;  /* 0x0000000008117224 */ /* 0x002fcc00078e0207 */
[----:B------:R-:W1:Y:S01]  /*0710*/  LDC.64 R10, c[0x0][0x388] ;  /* 0x0000e200ff0a7b82 */ /* 0x000e620000000a00 */
[----:B---3--:R-:W-:-:S05]  /*0720*/  IMAD.WIDE R4, R15, 0x4, R4 ;  /* 0x000000040f047825 */ /* 0x008fca00078e0204 */
[----:B------:R-:W3:Y:S01]  /*0730*/  LDG.E R6, desc[UR6][R4.64] ;  /* 0x0000000604067981 */ /* 0x000ee2000c1e1900 */
[----:B-1----:R-:W-:-:S05]  /*0740*/  IMAD.WIDE R10, R17, 0x4, R10 ;  /* 0x00000004110a7825 */ /* 0x002fca00078e020a */
[----:B------:R-:W3:Y:S01]  /*0750*/  LDG.E R12, desc[UR6][R10.64] ;  /* 0x000000060a0c7981 */ /* 0x000ee2000c1e1900 */
[----:B------:R-:W-:-:S04]  /*0760*/  IMAD.WIDE R14, R0, 0x4, R10 ;  /* 0x00000004000e7825 */ /* 0x000fc800078e020a */
[----:B---3-5:R-:W-:-:S05]  /*0770*/  FFMA R17, R6, R12, R13 ;  /* 0x0000000c06117223 */ /* 0x028fca000000000d */
[----:B------:R3:W-:Y:S04]  /*0780*/  STG.E desc[UR6][R2.64], R17 ;  /* 0x0000001102007986 */ /* 0x0007e8000c101906 */
[----:B------:R-:W2:Y:S04]  /*0790*/  LDG.E R6, desc[UR6][R4.64+0x4] ;  /* 0x0000040604067981 */ /* 0x000ea8000c1e1900 */
[----:B------:R-:W2:Y:S01]  /*07a0*/  LDG.E R14, desc[UR6][R14.64] ;  /* 0x000000060e0e7981 */ /* 0x000ea2000c1e1900 */
[----:B------:R-:W-:Y:S01]  /*07b0*/  IADD3 R8, PT, PT, R8, 0x2, RZ ;  /* 0x0000000208087810 */ /* 0x000fe20007ffe0ff */
[----:B--2---:R-:W-:-:S05]  /*07c0*/  FFMA R13, R6, R14, R17 ;  /* 0x0000000e060d7223 */ /* 0x004fca0000000011 */
[----:B------:R3:W-:Y:S02]  /*07d0*/  STG.E desc[UR6][R2.64], R13 ;  /* 0x0000000d02007986 */ /* 0x0007e4000c101906 */
.L_x_3:
[----:B------:R-:W-:Y:S05]  /*07e0*/  @P1 EXIT ;  /* 0x000000000000194d */ /* 0x000fea0003800000 */
[----:B------:R-:W4:Y:S01]  /*07f0*/  LDC.64 R4, c[0x0][0x380] ;  /* 0x0000e000ff047b82 */ /* 0x000f220000000a00 */
[----:B------:R-:W-:Y:S01]  /*0800*/  IADD3 R9, PT, PT, R9, R8, RZ ;  /* 0x0000000809097210 */ /* 0x000fe20007ffe0ff */
[----:B------:R-:W-:-:S06]  /*0810*/  IMAD R7, R8, R0, R7 ;  /* 0x0000000008077224 */ /* 0x000fcc00078e0207 */
[----:B------:R-:W0:Y:S01]  /*0820*/  LDC.64 R10, c[0x0][0x388] ;  /* 0x0000e200ff0a7b82 */ /* 0x000e220000000a00 */
[----:B----4-:R-:W-:-:S06]  /*0830*/  IMAD.WIDE R4, R9, 0x4, R4 ;  /* 0x0000000409047825 */ /* 0x010fcc00078e0204 */
[----:B------:R-:W1:Y:S01]  /*0840*/  LDG.E R4, desc[UR6][R4.64] ;  /* 0x0000000604047981 */ /* 0x000e62000c1e1900 */
[----:B0-----:R-:W-:-:S06]  /*0850*/  IMAD.WIDE R6, R7, 0x4, R10 ;  /* 0x0000000407067825 */ /* 0x001fcc00078e020a */
[----:B------:R-:W1:Y:S02]  /*0860*/  LDG.E R6, desc[UR6][R6.64] ;  /* 0x0000000606067981 */ /* 0x000e64000c1e1900 */
[----:B-123-5:R-:W-:-:S05]  /*0870*/  FFMA R13, R4, R6, R13 ;  /* 0x00000006040d7223 */ /* 0x02efca000000000d */
[----:B------:R-:W-:Y:S01]  /*0880*/  STG.E desc[UR6][R2.64], R13 ;  /* 0x0000000d02007986 */ /* 0x000fe2000c101906 */
[----:B------:R-:W-:Y:S05]  /*0890*/  EXIT ;  /* 0x000000000000794d */ /* 0x000fea0003800000 */
.L_x_4:
[----:B------:R-:W-:-:S00]  /*08a0*/  BRA `(.L_x_4) ;  /* 0xfffffffc00fc7947 */ /* 0x000fc0000383ffff */
[----:B------:R-:W-:-:S00]  /*08b0*/  NOP ;  /* 0x0000000000007918 */ /* 0x000fc00000000000 */
        /* <DEDUP_REMOVED lines=12> */
.L_x_5:


//--------------------- .nv.shared.reserved.0     --------------------------
	.section	.nv.shared.reserved.0,"aw",@nobits
	.weak		__nv_reservedSMEM_offset_0_alias
	.size		__nv_reservedSMEM_offset_0_alias, 0, 64
	.other		__nv_reservedSMEM_offset_0_alias,@"STO_CUDA_RESERVED_SHARED STV_DEFAULT"
__nv_reservedSMEM_offset_0_alias:
	.zero		0
	.zero		64


//--------------------- .nv.constant0._Z9MatrixMulPfS_S_ii --------------------------
	.section	.nv.constant0._Z9MatrixMulPfS_S_ii,"a",@progbits
	.sectionflags	@""
	.align	4
.nv.constant0._Z9MatrixMulPfS_S_ii:
	.zero		928


//--------------------- SYMBOLS --------------------------

	.type		.nv.reservedSmem.offset0,@object
	.size		.nv.reservedSmem.offset0,0x4
